//
// Generated by NVIDIA NVVM Compiler
//
// Compiler Build ID: CL-36424714
// Cuda compilation tools, release 13.0, V13.0.88
// Based on NVVM 20.0.0
//

.version 9.0
.target sm_100
.address_size 64

	// .globl	_Z6kernelPi
.extern .func  (.param .b32 func_retval0) vprintf
(
	.param .b64 vprintf_param_0,
	.param .b64 vprintf_param_1
)
;
// _ZZ6kernelPiE4flag has been demoted
.global .align 1 .b8 $str[11] = {84, 104, 114, 101, 97, 100, 32, 37, 100, 10};

.visible .entry _Z6kernelPi(
	.param .u64 .ptr .align 1 _Z6kernelPi_param_0
)
{
	.local .align 8 .b8 	__local_depot0[8];
	.reg .b64 	%SP;
	.reg .b64 	%SPL;
	.reg .pred 	%p<2>;
	.reg .b32 	%r<8>;
	.reg .b64 	%rd<5>;
	// demoted variable
	.shared .align 4 .u32 _ZZ6kernelPiE4flag;
	mov.u64 	%SPL, __local_depot0;
	cvta.local.u64 	%SP, %SPL;
	mov.u32 	%r1, %tid.x;
	mov.u32 	%r2, %ctaid.x;
	mov.u32 	%r3, %ntid.x;
	mad.lo.s32 	%r4, %r2, %r3, %r1;
	setp.eq.s32 	%p1, %r4, 0;
	selp.u32 	%r5, 1, 0, %p1;
	st.shared.u32 	[_ZZ6kernelPiE4flag], %r5;
	membar.cta;
	add.u64 	%rd1, %SP, 0;
	add.u64 	%rd2, %SPL, 0;
	st.local.u32 	[%rd2], %r4;
	mov.u64 	%rd3, $str;
	cvta.global.u64 	%rd4, %rd3;
	{ // callseq 0, 0
	.param .b64 param0;
	st.param.b64 	[param0], %rd4;
	.param .b64 param1;
	st.param.b64 	[param1], %rd1;
	.param .b32 retval0;
	call.uni (retval0), 
	vprintf, 
	(
	param0, 
	param1
	);
	ld.param.b32 	%r6, [retval0];
	} // callseq 0
	ret;

}


// ===== COMPILED SASS (sm_100) =====

	.target	sm_100

	.elftype	@"ET_EXEC"


//--------------------- .note.nv.tkinfo           --------------------------
	.section	.note.nv.tkinfo,"",@"SHT_NOTE"
	.sectionflags	@"SHF_NOTE_NV_TKINFO"
	.tkinfo
        /*0018*/ 	.word	0x00000002
        /*0030*/ 	.string	""
        /*0030*/ 	.string	"ptxas"
        /*0030*/ 	.string	"Cuda compilation tools, release 13.0, V13.0.88"
        /*0030*/ 	.string	"Build cuda_13.0.r13.0/compiler.36424714_0"
        /*0030*/ 	.string	"-arch sm_100 -m 64 "



//--------------------- .note.nv.cuinfo           --------------------------
	.section	.note.nv.cuinfo,"",@"SHT_NOTE"
	.sectionflags	@"SHF_NOTE_NV_CUINFO"
        /*0018*/ 	.short	0x0002
        /*001a*/ 	.short	0x0064
        /*001c*/ 	.short	0x0082
	.zero		2


//--------------------- .nv.info                  --------------------------
	.section	.nv.info,"",@"SHT_CUDA_INFO"
	.align	4


	//----- nvinfo : EIATTR_REGCOUNT
	.align		4
        /*0000*/ 	.byte	0x04, 0x2f
        /*0002*/ 	.short	(.L_2 - .L_1)
	.align		4
.L_1:
        /*0004*/ 	.word	index@(_Z6kernelPi)
        /*0008*/ 	.word	0x00000018


	//----- nvinfo : EIATTR_FRAME_SIZE
	.align		4
.L_2:
        /*000c*/ 	.byte	0x04, 0x11
        /*000e*/ 	.short	(.L_4 - .L_3)
	.align		4
.L_3:
        /*0010*/ 	.word	index@(_Z6kernelPi)
        /*0014*/ 	.word	0x00000008


	//----- nvinfo : EIATTR_MIN_STACK_SIZE
	.align		4
.L_4:
        /*0018*/ 	.byte	0x04, 0x12
        /*001a*/ 	.short	(.L_6 - .L_5)
	.align		4
.L_5:
        /*001c*/ 	.word	index@(_Z6kernelPi)
        /*0020*/ 	.word	0x00000008
.L_6:


//--------------------- .nv.compat                --------------------------
	.section	.nv.compat,"",@"SHT_CUDA_COMPAT_INFO"
	.align	4
        /*0000*/ 	.byte	0x02, 0x09, 0x00, 0x00, 0x02, 0x02, 0x01, 0x00, 0x02, 0x05, 0x05, 0x00, 0x03, 0x07, 0x01, 0x01
        /*0010*/ 	.byte	0x02, 0x03, 0x00, 0x00, 0x02, 0x06, 0x01, 0x00, 0x04, 0x0b, 0x08, 0x00, 0x09, 0x00, 0x00, 0x00
        /*0020*/ 	.byte	0x00, 0x00, 0x00, 0x00


//--------------------- .nv.info._Z6kernelPi      --------------------------
	.section	.nv.info._Z6kernelPi,"",@"SHT_CUDA_INFO"
	.sectionflags	@""
	.align	4


	//----- nvinfo : EIATTR_CUDA_API_VERSION
	.align		4
        /*0000*/ 	.byte	0x04, 0x37
        /*0002*/ 	.short	(.L_8 - .L_7)
.L_7:
        /*0004*/ 	.word	0x00000082


	//----- nvinfo : EIATTR_KPARAM_INFO
	.align		4
.L_8:
        /*0008*/ 	.byte	0x04, 0x17
        /*000a*/ 	.short	(.L_10 - .L_9)
.L_9:
        /*000c*/ 	.word	0x00000000
        /*0010*/ 	.short	0x0000
        /*0012*/ 	.short	0x0000
        /*0014*/ 	.byte	0x00, 0xf5, 0x21, 0x00


	//----- nvinfo : EIATTR_SPARSE_MMA_MASK
	.align		4
.L_10:
        /*0018*/ 	.byte	0x03, 0x50
        /*001a*/ 	.short	0x0000


	//----- nvinfo : EIATTR_MAXREG_COUNT
	.align		4
        /*001c*/ 	.byte	0x03, 0x1b
        /*001e*/ 	.short	0x00ff


	//----- nvinfo : EIATTR_EXTERNS
	.align		4
        /*0020*/ 	.byte	0x04, 0x0f
        /*0022*/ 	.short	(.L_12 - .L_11)


	//   ....[0]....
	.align		4
.L_11:
        /*0024*/ 	.word	index@(vprintf)


	//----- nvinfo : EIATTR_MERCURY_ISA_VERSION
	.align		4
.L_12:
        /*0028*/ 	.byte	0x03, 0x5f
        /*002a*/ 	.short	0x0101


	//----- nvinfo : EIATTR_VRC_CTA_INIT_COUNT
	.align		4
        /*002c*/ 	.byte	0x02, 0x4a
	.zero		1
	.zero		1


	//----- nvinfo : EIATTR_SYSCALL_OFFSETS
	.align		4
        /*0030*/ 	.byte	0x04, 0x46
        /*0032*/ 	.short	(.L_14 - .L_13)


	//   ....[0]....
.L_13:
        /*0034*/ 	.word	0x000001c0


	//----- nvinfo : EIATTR_EXIT_INSTR_OFFSETS
	.align		4
.L_14:
        /*0038*/ 	.byte	0x04, 0x1c
        /*003a*/ 	.short	(.L_16 - .L_15)


	//   ....[0]....
.L_15:
        /*003c*/ 	.word	0x000001d0


	//----- nvinfo : EIATTR_CBANK_PARAM_SIZE
	.align		4
.L_16:
        /*0040*/ 	.byte	0x03, 0x19
        /*0042*/ 	.short	0x0008


	//----- nvinfo : EIATTR_PARAM_CBANK
	.align		4
        /*0044*/ 	.byte	0x04, 0x0a
        /*0046*/ 	.short	(.L_18 - .L_17)
	.align		4
.L_17:
        /*0048*/ 	.word	index@(.nv.constant0._Z6kernelPi)
        /*004c*/ 	.short	0x0380
        /*004e*/ 	.short	0x0008


	//----- nvinfo : EIATTR_SW_WAR
	.align		4
.L_18:
        /*0050*/ 	.byte	0x04, 0x36
        /*0052*/ 	.short	(.L_20 - .L_19)
.L_19:
        /*0054*/ 	.word	0x00000008
.L_20:


//--------------------- .nv.callgraph             --------------------------
	.section	.nv.callgraph,"",@"SHT_CUDA_CALLGRAPH"
	.align	4
	.sectionentsize	8
	.align		4
        /*0000*/ 	.word	0x00000000
	.align		4
        /*0004*/ 	.word	0xffffffff
	.align		4
        /*0008*/ 	.word	index@(_Z6kernelPi)
	.align		4
        /*000c*/ 	.word	index@(vprintf)
	.align		4
        /*0010*/ 	.word	0x00000000
	.align		4
        /*0014*/ 	.word	0xfffffffe
	.align		4
        /*0018*/ 	.word	0x00000000
	.align		4
        /*001c*/ 	.word	0xfffffffd
	.align		4
        /*0020*/ 	.word	0x00000000
	.align		4
        /*0024*/ 	.word	0xfffffffc


//--------------------- .nv.constant4             --------------------------
	.section	.nv.constant4,"a",@progbits
	.align	8
	.align		8
.nv.constant4:
        /*0000*/ 	.dword	vprintf
	.align		8
        /*0008*/ 	.dword	$str


//--------------------- .text._Z6kernelPi         --------------------------
	.section	.text._Z6kernelPi,"ax",@progbits
	.align	128
        .global         _Z6kernelPi
        .type           _Z6kernelPi,@function
        .size           _Z6kernelPi,(.L_x_2 - _Z6kernelPi)
        .other          _Z6kernelPi,@"STO_CUDA_ENTRY STV_DEFAULT"
_Z6kernelPi:
.text._Z6kernelPi:
[----:B------:R-:W0:Y:S01]  /*0000*/  LDC R1, c[0x0][0x37c] ;  /* 0x0000df00ff017b82 */ /* 0x000e220000000800 */
[----:B------:R-:W1:Y:S01]  /*0010*/  S2R R0, SR_TID.X ;  /* 0x0000000000007919 */ /* 0x000e620000002100 */
[----:B------:R-:W2:Y:S06]  /*0020*/  LDCU UR6, c[0x0][0x2fc] ;  /* 0x00005f80ff0677ac */ /* 0x000eac0008000800 */
[----:B------:R-:W1:Y:S01]  /*0030*/  S2UR UR4, SR_CTAID.X ;  /* 0x00000000000479c3 */ /* 0x000e620000002500 */
[----:B0-----:R-:W-:Y:S01]  /*0040*/  VIADD R1, R1, 0xfffffff8 ;  /* 0xfffffff801017836 */ /* 0x001fe20000000000 */
[----:B------:R-:W-:Y:S01]  /*0050*/  MOV R2, 0x0 ;  /* 0x0000000000027802 */ /* 0x000fe20000000f00 */
[----:B------:R-:W0:Y:S05]  /*0060*/  LDCU.64 UR8, c[0x4][0x8] ;  /* 0x01000100ff0877ac */ /* 0x000e2a0008000a00 */
[----:B------:R-:W1:Y:S08]  /*0070*/  LDC R3, c[0x0][0x360] ;  /* 0x0000d800ff037b82 */ /* 0x000e700000000800 */
[----:B------:R-:W3:Y:S01]  /*0080*/  S2UR UR5, SR_CgaCtaId ;  /* 0x00000000000579c3 */ /* 0x000ee20000008800 */
[----:B-1----:R-:W-:Y:S01]  /*0090*/  IMAD R0, R3, UR4, R0 ;  /* 0x0000000403007c24 */ /* 0x002fe2000f8e0200 */
[----:B------:R-:W-:-:S04]  /*00a0*/  UMOV UR4, 0x400 ;  /* 0x0000040000047882 */ /* 0x000fc80000000000 */
[----:B------:R-:W-:Y:S01]  /*00b0*/  ISETP.NE.AND P0, PT, R0, RZ, PT ;  /* 0x000000ff0000720c */ /* 0x000fe20003f05270 */
[----:B---3--:R-:W-:-:S03]  /*00c0*/  ULEA UR4, UR5, UR4, 0x18 ;  /* 0x0000000405047291 */ /* 0x008fc6000f8ec0ff */
[----:B------:R-:W-:Y:S01]  /*00d0*/  SEL R3, RZ, 0x1, P0 ;  /* 0x00000001ff037807 */ /* 0x000fe20000000000 */
[----:B------:R-:W1:Y:S05]  /*00e0*/  LDCU UR5, c[0x0][0x2f8] ;  /* 0x00005f00ff0577ac */ /* 0x000e6a0008000800 */
[----:B------:R3:W-:Y:S01]  /*00f0*/  STS [UR4], R3 ;  /* 0x00000003ff007988 */ /* 0x0007e20008000804 */
[----:B------:R-:W-:Y:S01]  /*0100*/  @!PT LDS RZ, [RZ] ;  /* 0x00000000fffff984 */ /* 0x000fe20000000800 */
[----:B------:R-:W-:Y:S01]  /*0110*/  @!PT LDS RZ, [RZ] ;  /* 0x00000000fffff984 */ /* 0x000fe20000000800 */
[----:B------:R-:W-:Y:S01]  /*0120*/  @!PT LDS RZ, [RZ] ;  /* 0x00000000fffff984 */ /* 0x000fe20000000800 */
[----:B------:R-:W-:Y:S01]  /*0130*/  @!PT LDS RZ, [RZ] ;  /* 0x00000000fffff984 */ /* 0x000fe20000000800 */
[----:B------:R4:W-:Y:S06]  /*0140*/  MEMBAR.SC.CTA ;  /* 0x0000000000007992 */ /* 0x0009ec0000000000 */
[----:B----4-:R4:W-:Y:S01]  /*0150*/  STL [R1], R0 ;  /* 0x0000000001007387 */ /* 0x0109e20000100800 */
[----:B---3--:R-:W3:Y:S01]  /*0160*/  LDC.64 R2, c[0x4][R2] ;  /* 0x0100000002027b82 */ /* 0x008ee20000000a00 */
[----:B-1----:R-:W-:Y:S01]  /*0170*/  IADD3 R6, P0, PT, R1, UR5, RZ ;  /* 0x0000000501067c10 */ /* 0x002fe2000ff1e0ff */
[----:B0-----:R-:W-:-:S02]  /*0180*/  IMAD.U32 R4, RZ, RZ, UR8 ;  /* 0x00000008ff047e24 */ /* 0x001fc4000f8e00ff */
[----:B------:R-:W-:Y:S02]  /*0190*/  IMAD.U32 R5, RZ, RZ, UR9 ;  /* 0x00000009ff057e24 */ /* 0x000fe4000f8e00ff */
[----:B--2-4-:R-:W-:-:S08]  /*01a0*/  IMAD.X R7, RZ, RZ, UR6, P0 ;  /* 0x00000006ff077e24 */ /* 0x014fd000080e06ff */
[----:B------:R-:W-:-:S07]  /*01b0*/  LEPC R20, `(.L_x_0) ;  /* 0x000000001014794e */ /* 0x000fce0000000000 */
[----:B---3--:R-:W-:Y:S05]  /*01c0*/  CALL.ABS.NOINC R2 ;  /* 0x0000000002007343 */ /* 0x008fea0003c00000 */
.L_x_0:
[----:B------:R-:W-:Y:S05]  /*01d0*/  EXIT ;  /* 0x000000000000794d */ /* 0x000fea0003800000 */
.L_x_1:
[----:B------:R-:W-:-:S00]  /*01e0*/  BRA `(.L_x_1) ;  /* 0xfffffffc00fc7947 */ /* 0x000fc0000383ffff */
[----:B------:R-:W-:-:S00]  /*01f0*/  NOP ;  /* 0x0000000000007918 */ /* 0x000fc00000000000 */
        /* <DEDUP_REMOVED lines=8> */
.L_x_2:


//--------------------- .nv.global.init           --------------------------
	.section	.nv.global.init,"aw",@progbits
.nv.global.init:
	.type		$str,@object
	.size		$str,(.L_0 - $str)
$str:
        /*0000*/ 	.byte	0x54, 0x68, 0x72, 0x65, 0x61, 0x64, 0x20, 0x25, 0x64, 0x0a, 0x00
.L_0:


//--------------------- .nv.shared._Z6kernelPi    --------------------------
	.section	.nv.shared._Z6kernelPi,"aw",@nobits
	.sectionflags	@""
	.align	4
.nv.shared._Z6kernelPi:
	.zero		1028


//--------------------- .nv.shared.reserved.0     --------------------------
	.section	.nv.shared.reserved.0,"aw",@nobits
	.weak		__nv_reservedSMEM_offset_0_alias
	.size		__nv_reservedSMEM_offset_0_alias, 0, 64
	.other		__nv_reservedSMEM_offset_0_alias,@"STO_CUDA_RESERVED_SHARED STV_DEFAULT"
__nv_reservedSMEM_offset_0_alias:
	.zero		0
	.zero		64


//--------------------- .nv.constant0._Z6kernelPi --------------------------
	.section	.nv.constant0._Z6kernelPi,"a",@progbits
	.sectionflags	@""
	.align	4
.nv.constant0._Z6kernelPi:
	.zero		904


//--------------------- SYMBOLS --------------------------

	.type		.nv.reservedSmem.offset0,@object
	.size		.nv.reservedSmem.offset0,0x4
	.type		.nv.reservedSmem.cap,@object
	.size		.nv.reservedSmem.cap,0x4
	.type		vprintf,@function
